//
// Generated by NVIDIA NVVM Compiler
//
// Compiler Build ID: CL-21112126
// Cuda compilation tools, release 8.0, V8.0.43
// Based on LLVM 3.4svn
//

.version 5.0
.target sm_35
.address_size 64

	// .globl	ctf
.const .align 4 .f32 c_cs;
.const .align 4 .f32 c_voltage;
.const .align 4 .f32 c_openingAngle;
.const .align 4 .f32 c_ampContrast;
.const .align 4 .f32 c_phaseContrast;
.const .align 4 .f32 c_pixelsize;
.const .align 4 .f32 c_pixelcount;
.const .align 4 .f32 c_maxFreq;
.const .align 4 .f32 c_freqStepSize;
.const .align 4 .f32 c_applyScatteringProfile;
.const .align 4 .f32 c_applyEnvelopeFunction;

.visible .entry ctf(
	.param .u64 ctf_param_0,
	.param .u64 ctf_param_1,
	.param .f32 ctf_param_2,
	.param .f32 ctf_param_3,
	.param .f32 ctf_param_4,
	.param .u8 ctf_param_5,
	.param .u8 ctf_param_6,
	.param .f32 ctf_param_7,
	.param .align 16 .b8 ctf_param_8[16]
)
{
	.reg .pred 	%p<31>;
	.reg .b16 	%rs<8>;
	.reg .f32 	%f<163>;
	.reg .b32 	%r<21>;
	.reg .f64 	%fd<4>;
	.reg .b64 	%rd<11>;


	ld.param.u64 	%rd2, [ctf_param_0];
	ld.param.u64 	%rd3, [ctf_param_1];
	ld.param.f32 	%f30, [ctf_param_2];
	ld.param.f32 	%f31, [ctf_param_3];
	ld.param.f32 	%f32, [ctf_param_4];
	ld.param.f32 	%f33, [ctf_param_7];
	ld.param.f32 	%f3, [ctf_param_8+12];
	ld.param.f32 	%f2, [ctf_param_8+8];
	ld.param.f32 	%f1, [ctf_param_8+4];
	ld.param.f32 	%f34, [ctf_param_8];
	ld.param.s8 	%rs2, [ctf_param_6];
	ld.param.s8 	%rs1, [ctf_param_5];
	mov.u32 	%r5, %ntid.x;
	mov.u32 	%r6, %ctaid.x;
	mov.u32 	%r7, %tid.x;
	mad.lo.s32 	%r1, %r5, %r6, %r7;
	mov.u32 	%r8, %ntid.y;
	mov.u32 	%r9, %ctaid.y;
	mov.u32 	%r10, %tid.y;
	mad.lo.s32 	%r2, %r8, %r9, %r10;
	cvt.rn.f32.u32	%f4, %r1;
	ld.const.f32 	%f5, [c_pixelcount];
	mov.f32 	%f38, 0f40000000;
	div.approx.ftz.f32 	%f39, %f5, %f38;
	add.ftz.f32 	%f40, %f39, 0f3F800000;
	setp.ge.ftz.f32	%p1, %f4, %f40;
	@%p1 bra 	BB0_15;

	cvt.rn.f32.u32	%f6, %r2;
	setp.ge.ftz.f32	%p2, %f6, %f5;
	@%p2 bra 	BB0_15;

	mul.ftz.f32 	%f42, %f5, 0f3F000000;
	setp.gt.ftz.f32	%p3, %f6, %f42;
	sub.ftz.f32 	%f43, %f5, %f6;
	neg.ftz.f32 	%f44, %f43;
	selp.f32	%f7, %f44, %f6, %p3;
	setp.eq.ftz.f32	%p4, %f4, 0f00000000;
	mov.f32 	%f159, 0f3FC90FDB;
	@%p4 bra 	BB0_8;

	abs.ftz.f32 	%f8, %f4;
	setp.eq.ftz.f32	%p5, %f8, 0f00000000;
	abs.ftz.f32 	%f9, %f7;
	setp.eq.ftz.f32	%p6, %f9, 0f00000000;
	and.pred  	%p7, %p5, %p6;
	mov.b32 	 %r3, %f4;
	mov.b32 	 %r11, %f7;
	and.b32  	%r4, %r11, -2147483648;
	@%p7 bra 	BB0_7;
	bra.uni 	BB0_4;

BB0_7:
	shr.s32 	%r18, %r3, 31;
	and.b32  	%r19, %r18, 1078530011;
	or.b32  	%r20, %r4, %r19;
	mov.b32 	 %f159, %r20;
	bra.uni 	BB0_8;

BB0_4:
	setp.eq.ftz.f32	%p8, %f8, 0f7F800000;
	setp.eq.ftz.f32	%p9, %f9, 0f7F800000;
	and.pred  	%p10, %p8, %p9;
	@%p10 bra 	BB0_6;
	bra.uni 	BB0_5;

BB0_6:
	shr.s32 	%r14, %r3, 31;
	and.b32  	%r15, %r14, 13483017;
	add.s32 	%r16, %r15, 1061752795;
	or.b32  	%r17, %r4, %r16;
	mov.b32 	 %f159, %r17;
	bra.uni 	BB0_8;

BB0_5:
	max.ftz.f32 	%f45, %f9, %f8;
	min.ftz.f32 	%f46, %f9, %f8;
	div.full.ftz.f32 	%f47, %f46, %f45;
	mul.rn.ftz.f32 	%f48, %f47, %f47;
	mov.f32 	%f49, 0fC0B59883;
	mov.f32 	%f50, 0fBF52C7EA;
	fma.rn.ftz.f32 	%f51, %f48, %f50, %f49;
	mov.f32 	%f52, 0fC0D21907;
	fma.rn.ftz.f32 	%f53, %f51, %f48, %f52;
	mul.ftz.f32 	%f54, %f48, %f53;
	mul.ftz.f32 	%f55, %f47, %f54;
	add.ftz.f32 	%f56, %f48, 0f41355DC0;
	mov.f32 	%f57, 0f41E6BD60;
	fma.rn.ftz.f32 	%f58, %f56, %f48, %f57;
	mov.f32 	%f59, 0f419D92C8;
	fma.rn.ftz.f32 	%f60, %f58, %f48, %f59;
	rcp.approx.ftz.f32 	%f61, %f60;
	fma.rn.ftz.f32 	%f62, %f55, %f61, %f47;
	mov.f32 	%f63, 0f3FC90FDB;
	sub.ftz.f32 	%f64, %f63, %f62;
	setp.gt.ftz.f32	%p11, %f9, %f8;
	selp.f32	%f65, %f64, %f62, %p11;
	mov.f32 	%f66, 0f40490FDB;
	sub.ftz.f32 	%f67, %f66, %f65;
	setp.lt.s32	%p12, %r3, 0;
	selp.f32	%f68, %f67, %f65, %p12;
	mov.b32 	 %r12, %f68;
	or.b32  	%r13, %r12, %r4;
	mov.b32 	 %f69, %r13;
	add.ftz.f32 	%f70, %f8, %f9;
	setp.gtu.ftz.f32	%p13, %f70, 0f7F800000;
	selp.f32	%f159, %f70, %f69, %p13;

BB0_8:
	cvta.to.global.u64 	%rd4, %rd2;
	sub.ftz.f32 	%f71, %f159, %f32;
	add.ftz.f32 	%f72, %f71, %f71;
	cos.approx.ftz.f32 	%f73, %f72;
	mov.f32 	%f74, 0f3F800000;
	sub.ftz.f32 	%f75, %f74, %f73;
	sub.ftz.f32 	%f76, %f31, %f30;
	fma.rn.ftz.f32 	%f77, %f76, %f75, %f30;
	mul.ftz.f32 	%f78, %f7, %f7;
	fma.rn.ftz.f32 	%f79, %f4, %f4, %f78;
	sqrt.approx.ftz.f32 	%f15, %f79;
	ld.const.f32 	%f80, [c_freqStepSize];
	mul.ftz.f32 	%f160, %f15, %f80;
	ld.const.f32 	%f81, [c_cs];
	mul.ftz.f32 	%f82, %f81, 0f3A83126F;
	ld.const.f32 	%f83, [c_voltage];
	mul.ftz.f32 	%f84, %f83, 0f447F8000;
	mul.ftz.f32 	%f85, %f84, 0f447A0000;
	mul.ftz.f32 	%f86, %f83, %f83;
	mul.ftz.f32 	%f87, %f86, 0f447A0000;
	mul.ftz.f32 	%f88, %f87, 0f447A0000;
	fma.rn.ftz.f32 	%f89, %f85, 0f447A0000, %f88;
	cvt.ftz.f64.f32	%fd1, %f89;
	mul.f64 	%fd2, %fd1, 0d3C07A42F549647FB;
	mul.f64 	%fd3, %fd2, 0d3C07A42F549647FB;
	cvt.rn.ftz.f32.f64	%f90, %fd3;
	sqrt.approx.ftz.f32 	%f91, %f90;
	mov.f32 	%f92, 0f167639ED;
	div.approx.ftz.f32 	%f93, %f92, %f91;
	mul.ftz.f32 	%f94, %f82, %f93;
	mul.ftz.f32 	%f95, %f94, %f93;
	mul.ftz.f32 	%f96, %f95, %f93;
	mul.ftz.f32 	%f97, %f160, %f96;
	mul.ftz.f32 	%f98, %f160, %f97;
	mul.ftz.f32 	%f99, %f160, %f98;
	mul.ftz.f32 	%f100, %f160, %f99;
	add.ftz.f32 	%f101, %f77, %f77;
	mul.ftz.f32 	%f102, %f101, %f93;
	mul.ftz.f32 	%f103, %f160, %f102;
	mul.ftz.f32 	%f104, %f160, %f103;
	sub.ftz.f32 	%f105, %f100, %f104;
	fma.rn.ftz.f32 	%f106, %f105, 0f3FC90FDB, 0f00000000;
	sin.approx.ftz.f32 	%f107, %f106;
	ld.const.f32 	%f108, [c_phaseContrast];
	cos.approx.ftz.f32 	%f109, %f106;
	ld.const.f32 	%f110, [c_ampContrast];
	mul.ftz.f32 	%f111, %f110, %f109;
	fma.rn.ftz.f32 	%f17, %f108, %f107, %f111;
	cvt.u64.u32	%rd5, %r2;
	mul.lo.s64 	%rd6, %rd5, %rd3;
	shr.u64 	%rd7, %rd6, 3;
	cvt.u64.u32	%rd8, %r1;
	add.s64 	%rd9, %rd7, %rd8;
	shl.b64 	%rd10, %rd9, 3;
	add.s64 	%rd1, %rd4, %rd10;
	ld.global.v2.f32 	{%f112, %f113}, [%rd1];
	mov.f32 	%f162, %f112;
	mov.f32 	%f161, %f113;
	and.b16  	%rs3, %rs1, 255;
	setp.eq.s16	%p14, %rs3, 0;
	@%p14 bra 	BB0_11;

	setp.gt.ftz.f32	%p15, %f15, %f34;
	and.b16  	%rs4, %rs2, 255;
	setp.eq.s16	%p16, %rs4, 0;
	and.pred  	%p17, %p15, %p16;
	@!%p17 bra 	BB0_11;
	bra.uni 	BB0_10;

BB0_10:
	mov.f32 	%f114, 0f4CBEBC20;
	div.approx.ftz.f32 	%f160, %f160, %f114;
	mul.ftz.f32 	%f115, %f1, %f160;
	neg.ftz.f32 	%f116, %f115;
	mul.ftz.f32 	%f117, %f2, %f160;
	mul.ftz.f32 	%f118, %f160, %f117;
	sub.ftz.f32 	%f119, %f116, %f118;
	mul.ftz.f32 	%f120, %f3, %f160;
	mul.ftz.f32 	%f121, %f160, %f120;
	mul.ftz.f32 	%f122, %f160, %f121;
	sub.ftz.f32 	%f123, %f119, %f122;
	mul.ftz.f32 	%f124, %f123, 0f3FB8AA3B;
	ex2.approx.ftz.f32 	%f125, %f124;
	mov.f32 	%f126, 0f3C23D70A;
	max.ftz.f32 	%f127, %f125, %f126;
	mul.ftz.f32 	%f128, %f17, %f127;
	abs.ftz.f32 	%f129, %f128;
	setp.lt.ftz.f32	%p18, %f129, 0f38D1B717;
	setp.ge.ftz.f32	%p19, %f128, 0f00000000;
	and.pred  	%p20, %p18, %p19;
	selp.f32	%f130, 0f38D1B717, %f128, %p20;
	abs.ftz.f32 	%f131, %f130;
	setp.lt.ftz.f32	%p21, %f131, 0f38D1B717;
	setp.lt.ftz.f32	%p22, %f130, 0f00000000;
	and.pred  	%p23, %p21, %p22;
	selp.f32	%f132, 0fB8D1B717, %f130, %p23;
	mul.ftz.f32 	%f133, %f112, %f132;
	neg.ftz.f32 	%f162, %f133;
	mul.ftz.f32 	%f134, %f113, %f132;
	neg.ftz.f32 	%f161, %f134;

BB0_11:
	setp.ne.s16	%p24, %rs3, 0;
	@%p24 bra 	BB0_14;

	setp.gt.ftz.f32	%p25, %f15, %f34;
	and.b16  	%rs6, %rs2, 255;
	setp.eq.s16	%p26, %rs6, 0;
	and.pred  	%p27, %p25, %p26;
	@!%p27 bra 	BB0_14;
	bra.uni 	BB0_13;

BB0_13:
	mov.f32 	%f135, 0f4CBEBC20;
	div.approx.ftz.f32 	%f136, %f160, %f135;
	mul.ftz.f32 	%f137, %f1, %f136;
	neg.ftz.f32 	%f138, %f137;
	mul.ftz.f32 	%f139, %f2, %f136;
	mul.ftz.f32 	%f140, %f136, %f139;
	sub.ftz.f32 	%f141, %f138, %f140;
	mul.ftz.f32 	%f142, %f3, %f136;
	mul.ftz.f32 	%f143, %f136, %f142;
	mul.ftz.f32 	%f144, %f136, %f143;
	sub.ftz.f32 	%f145, %f141, %f144;
	mul.ftz.f32 	%f146, %f145, 0f3FB8AA3B;
	ex2.approx.ftz.f32 	%f147, %f146;
	max.ftz.f32 	%f148, %f147, %f33;
	mul.ftz.f32 	%f149, %f17, %f148;
	mul.ftz.f32 	%f150, %f162, %f149;
	neg.ftz.f32 	%f151, %f150;
	fma.rn.ftz.f32 	%f152, %f149, %f149, %f33;
	div.approx.ftz.f32 	%f162, %f151, %f152;
	mul.ftz.f32 	%f153, %f161, %f149;
	neg.ftz.f32 	%f154, %f153;
	div.approx.ftz.f32 	%f161, %f154, %f152;

BB0_14:
	setp.ge.ftz.f32	%p28, %f17, 0f00000000;
	and.b16  	%rs7, %rs2, 255;
	setp.ne.s16	%p29, %rs7, 0;
	and.pred  	%p30, %p29, %p28;
	neg.ftz.f32 	%f155, %f161;
	neg.ftz.f32 	%f156, %f162;
	selp.f32	%f157, %f155, %f161, %p30;
	selp.f32	%f158, %f156, %f162, %p30;
	st.global.v2.f32 	[%rd1], {%f158, %f157};

BB0_15:
	ret;
}




// ===== COMPILED SASS (sm_100) =====

	.target	sm_100

	.elftype	@"ET_EXEC"


//--------------------- .note.nv.tkinfo           --------------------------
	.section	.note.nv.tkinfo,"",@"SHT_NOTE"
	.sectionflags	@"SHF_NOTE_NV_TKINFO"
	.tkinfo
        /*0018*/ 	.word	0x00000002
        /*0030*/ 	.string	""
        /*0030*/ 	.string	"ptxas"
        /*0030*/ 	.string	"Cuda compilation tools, release 13.0, V13.0.88"
        /*0030*/ 	.string	"Build cuda_13.0.r13.0/compiler.36424714_0"
        /*0030*/ 	.string	"-arch sm_100 "



//--------------------- .note.nv.cuinfo           --------------------------
	.section	.note.nv.cuinfo,"",@"SHT_NOTE"
	.sectionflags	@"SHF_NOTE_NV_CUINFO"
        /*0018*/ 	.short	0x0002
        /*001a*/ 	.short	0x0023
        /*001c*/ 	.short	0x0082
	.zero		2


//--------------------- .nv.info                  --------------------------
	.section	.nv.info,"",@"SHT_CUDA_INFO"
	.align	4


	//----- nvinfo : EIATTR_REGCOUNT
	.align		4
        /*0000*/ 	.byte	0x04, 0x2f
        /*0002*/ 	.short	(.L_12 - .L_11)
	.align		4
.L_11:
        /*0004*/ 	.word	index@(ctf)
        /*0008*/ 	.word	0x00000013


	//----- nvinfo : EIATTR_FRAME_SIZE
	.align		4
.L_12:
        /*000c*/ 	.byte	0x04, 0x11
        /*000e*/ 	.short	(.L_14 - .L_13)
	.align		4
.L_13:
        /*0010*/ 	.word	index@(ctf)
        /*0014*/ 	.word	0x00000000


	//----- nvinfo : EIATTR_MIN_STACK_SIZE
	.align		4
.L_14:
        /*0018*/ 	.byte	0x04, 0x12
        /*001a*/ 	.short	(.L_16 - .L_15)
	.align		4
.L_15:
        /*001c*/ 	.word	index@(ctf)
        /*0020*/ 	.word	0x00000000
.L_16:


//--------------------- .nv.compat                --------------------------
	.section	.nv.compat,"",@"SHT_CUDA_COMPAT_INFO"
	.align	4
        /*0000*/ 	.byte	0x02, 0x09, 0x00, 0x00, 0x02, 0x02, 0x01, 0x00, 0x02, 0x05, 0x05, 0x00, 0x03, 0x07, 0x01, 0x01
        /*0010*/ 	.byte	0x02, 0x03, 0x00, 0x00, 0x02, 0x06, 0x01, 0x00, 0x04, 0x0b, 0x08, 0x00, 0x01, 0x00, 0x00, 0x00
        /*0020*/ 	.byte	0x00, 0x00, 0x00, 0x00


//--------------------- .nv.info.ctf              --------------------------
	.section	.nv.info.ctf,"",@"SHT_CUDA_INFO"
	.sectionflags	@""
	.align	4


	//----- nvinfo : EIATTR_CUDA_API_VERSION
	.align		4
        /*0000*/ 	.byte	0x04, 0x37
        /*0002*/ 	.short	(.L_18 - .L_17)
.L_17:
        /*0004*/ 	.word	0x00000082


	//----- nvinfo : EIATTR_KPARAM_INFO
	.align		4
.L_18:
        /*0008*/ 	.byte	0x04, 0x17
        /*000a*/ 	.short	(.L_20 - .L_19)
.L_19:
        /*000c*/ 	.word	0x00000000
        /*0010*/ 	.short	0x0008
        /*0012*/ 	.short	0x0030
        /*0014*/ 	.byte	0x00, 0xf0, 0x41, 0x00


	//----- nvinfo : EIATTR_KPARAM_INFO
	.align		4
.L_20:
        /*0018*/ 	.byte	0x04, 0x17
        /*001a*/ 	.short	(.L_22 - .L_21)
.L_21:
        /*001c*/ 	.word	0x00000000
        /*0020*/ 	.short	0x0007
        /*0022*/ 	.short	0x0020
        /*0024*/ 	.byte	0x00, 0xf0, 0x11, 0x00


	//----- nvinfo : EIATTR_KPARAM_INFO
	.align		4
.L_22:
        /*0028*/ 	.byte	0x04, 0x17
        /*002a*/ 	.short	(.L_24 - .L_23)
.L_23:
        /*002c*/ 	.word	0x00000000
        /*0030*/ 	.short	0x0006
        /*0032*/ 	.short	0x001d
        /*0034*/ 	.byte	0x00, 0xf0, 0x05, 0x00


	//----- nvinfo : EIATTR_KPARAM_INFO
	.align		4
.L_24:
        /*0038*/ 	.byte	0x04, 0x17
        /*003a*/ 	.short	(.L_26 - .L_25)
.L_25:
        /*003c*/ 	.word	0x00000000
        /*0040*/ 	.short	0x0005
        /*0042*/ 	.short	0x001c
        /*0044*/ 	.byte	0x00, 0xf0, 0x05, 0x00


	//----- nvinfo : EIATTR_KPARAM_INFO
	.align		4
.L_26:
        /*0048*/ 	.byte	0x04, 0x17
        /*004a*/ 	.short	(.L_28 - .L_27)
.L_27:
        /*004c*/ 	.word	0x00000000
        /*0050*/ 	.short	0x0004
        /*0052*/ 	.short	0x0018
        /*0054*/ 	.byte	0x00, 0xf0, 0x11, 0x00


	//----- nvinfo : EIATTR_KPARAM_INFO
	.align		4
.L_28:
        /*0058*/ 	.byte	0x04, 0x17
        /*005a*/ 	.short	(.L_30 - .L_29)
.L_29:
        /*005c*/ 	.word	0x00000000
        /*0060*/ 	.short	0x0003
        /*0062*/ 	.short	0x0014
        /*0064*/ 	.byte	0x00, 0xf0, 0x11, 0x00


	//----- nvinfo : EIATTR_KPARAM_INFO
	.align		4
.L_30:
        /*0068*/ 	.byte	0x04, 0x17
        /*006a*/ 	.short	(.L_32 - .L_31)
.L_31:
        /*006c*/ 	.word	0x00000000
        /*0070*/ 	.short	0x0002
        /*0072*/ 	.short	0x0010
        /*0074*/ 	.byte	0x00, 0xf0, 0x11, 0x00


	//----- nvinfo : EIATTR_KPARAM_INFO
	.align		4
.L_32:
        /*0078*/ 	.byte	0x04, 0x17
        /*007a*/ 	.short	(.L_34 - .L_33)
.L_33:
        /*007c*/ 	.word	0x00000000
        /*0080*/ 	.short	0x0001
        /*0082*/ 	.short	0x0008
        /*0084*/ 	.byte	0x00, 0xf0, 0x21, 0x00


	//----- nvinfo : EIATTR_KPARAM_INFO
	.align		4
.L_34:
        /*0088*/ 	.byte	0x04, 0x17
        /*008a*/ 	.short	(.L_36 - .L_35)
.L_35:
        /*008c*/ 	.word	0x00000000
        /*0090*/ 	.short	0x0000
        /*0092*/ 	.short	0x0000
        /*0094*/ 	.byte	0x00, 0xf0, 0x21, 0x00


	//----- nvinfo : EIATTR_SPARSE_MMA_MASK
	.align		4
.L_36:
        /*0098*/ 	.byte	0x03, 0x50
        /*009a*/ 	.short	0x0000


	//----- nvinfo : EIATTR_MAXREG_COUNT
	.align		4
        /*009c*/ 	.byte	0x03, 0x1b
        /*009e*/ 	.short	0x00ff


	//----- nvinfo : EIATTR_MERCURY_ISA_VERSION
	.align		4
        /*00a0*/ 	.byte	0x03, 0x5f
        /*00a2*/ 	.short	0x0101


	//----- nvinfo : EIATTR_VRC_CTA_INIT_COUNT
	.align		4
        /*00a4*/ 	.byte	0x02, 0x4a
	.zero		1
	.zero		1


	//----- nvinfo : EIATTR_EXIT_INSTR_OFFSETS
	.align		4
        /*00a8*/ 	.byte	0x04, 0x1c
        /*00aa*/ 	.short	(.L_38 - .L_37)


	//   ....[0]....
.L_37:
        /*00ac*/ 	.word	0x000000e0


	//   ....[1]....
        /*00b0*/ 	.word	0x00000110


	//   ....[2]....
        /*00b4*/ 	.word	0x00000c50


	//----- nvinfo : EIATTR_CRS_STACK_SIZE
	.align		4
.L_38:
        /*00b8*/ 	.byte	0x04, 0x1e
        /*00ba*/ 	.short	(.L_40 - .L_39)
.L_39:
        /*00bc*/ 	.word	0x00000000


	//----- nvinfo : EIATTR_CBANK_PARAM_SIZE
	.align		4
.L_40:
        /*00c0*/ 	.byte	0x03, 0x19
        /*00c2*/ 	.short	0x0040


	//----- nvinfo : EIATTR_PARAM_CBANK
	.align		4
        /*00c4*/ 	.byte	0x04, 0x0a
        /*00c6*/ 	.short	(.L_42 - .L_41)
	.align		4
.L_41:
        /*00c8*/ 	.word	index@(.nv.constant0.ctf)
        /*00cc*/ 	.short	0x0380
        /*00ce*/ 	.short	0x0040


	//----- nvinfo : EIATTR_SW_WAR
	.align		4
.L_42:
        /*00d0*/ 	.byte	0x04, 0x36
        /*00d2*/ 	.short	(.L_44 - .L_43)
.L_43:
        /*00d4*/ 	.word	0x00000008
.L_44:


//--------------------- .nv.callgraph             --------------------------
	.section	.nv.callgraph,"",@"SHT_CUDA_CALLGRAPH"
	.align	4
	.sectionentsize	8
	.align		4
        /*0000*/ 	.word	0x00000000
	.align		4
        /*0004*/ 	.word	0xffffffff
	.align		4
        /*0008*/ 	.word	0x00000000
	.align		4
        /*000c*/ 	.word	0xfffffffe
	.align		4
        /*0010*/ 	.word	0x00000000
	.align		4
        /*0014*/ 	.word	0xfffffffd
	.align		4
        /*0018*/ 	.word	0x00000000
	.align		4
        /*001c*/ 	.word	0xfffffffc


//--------------------- .nv.constant3             --------------------------
	.section	.nv.constant3,"a",@progbits
	.align	4
.nv.constant3:
	.type		c_cs,@object
	.size		c_cs,(c_voltage - c_cs)
c_cs:
	.zero		4
	.type		c_voltage,@object
	.size		c_voltage,(c_openingAngle - c_voltage)
c_voltage:
	.zero		4
	.type		c_openingAngle,@object
	.size		c_openingAngle,(c_ampContrast - c_openingAngle)
c_openingAngle:
	.zero		4
	.type		c_ampContrast,@object
	.size		c_ampContrast,(c_phaseContrast - c_ampContrast)
c_ampContrast:
	.zero		4
	.type		c_phaseContrast,@object
	.size		c_phaseContrast,(c_pixelsize - c_phaseContrast)
c_phaseContrast:
	.zero		4
	.type		c_pixelsize,@object
	.size		c_pixelsize,(c_pixelcount - c_pixelsize)
c_pixelsize:
	.zero		4
	.type		c_pixelcount,@object
	.size		c_pixelcount,(c_maxFreq - c_pixelcount)
c_pixelcount:
	.zero		4
	.type		c_maxFreq,@object
	.size		c_maxFreq,(c_freqStepSize - c_maxFreq)
c_maxFreq:
	.zero		4
	.type		c_freqStepSize,@object
	.size		c_freqStepSize,(c_applyScatteringProfile - c_freqStepSize)
c_freqStepSize:
	.zero		4
	.type		c_applyScatteringProfile,@object
	.size		c_applyScatteringProfile,(c_applyEnvelopeFunction - c_applyScatteringProfile)
c_applyScatteringProfile:
	.zero		4
	.type		c_applyEnvelopeFunction,@object
	.size		c_applyEnvelopeFunction,(.L_10 - c_applyEnvelopeFunction)
c_applyEnvelopeFunction:
	.zero		4
.L_10:


//--------------------- .text.ctf                 --------------------------
	.section	.text.ctf,"ax",@progbits
	.align	128
        .global         ctf
        .type           ctf,@function
        .size           ctf,(.L_x_9 - ctf)
        .other          ctf,@"STO_CUDA_ENTRY STV_DEFAULT"
ctf:
.text.ctf:
[----:B------:R-:W-:Y:S01]  /*0000*/  LDC R1, c[0x0][0x37c] ;  /* 0x0000df00ff017b82 */ /* 0x000fe20000000800 */
[----:B------:R-:W0:Y:S07]  /*0010*/  S2R R2, SR_CTAID.X ;  /* 0x0000000000027919 */ /* 0x000e2e0000002500 */
[----:B------:R-:W1:Y:S01]  /*0020*/  LDC R6, c[0x3][0x18] ;  /* 0x00c00600ff067b82 */ /* 0x000e620000000800 */
[----:B------:R-:W0:Y:S01]  /*0030*/  LDCU UR4, c[0x0][0x360] ;  /* 0x00006c00ff0477ac */ /* 0x000e220008000800 */
[----:B------:R-:W-:Y:S01]  /*0040*/  HFMA2 R7, -RZ, RZ, 1.75, 0 ;  /* 0x3f000000ff077431 */ /* 0x000fe200000001ff */
[----:B------:R-:W0:Y:S01]  /*0050*/  S2R R3, SR_TID.X ;  /* 0x0000000000037919 */ /* 0x000e220000002100 */
[----:B------:R-:W2:Y:S01]  /*0060*/  LDCU UR5, c[0x0][0x364] ;  /* 0x00006c80ff0577ac */ /* 0x000ea20008000800 */
[----:B------:R-:W2:Y:S01]  /*0070*/  S2R R4, SR_CTAID.Y ;  /* 0x0000000000047919 */ /* 0x000ea20000002600 */
[----:B------:R-:W2:Y:S01]  /*0080*/  S2R R5, SR_TID.Y ;  /* 0x0000000000057919 */ /* 0x000ea20000002200 */
[----:B0-----:R-:W-:-:S02]  /*0090*/  IMAD R2, R2, UR4, R3 ;  /* 0x0000000402027c24 */ /* 0x001fc4000f8e0203 */
[----:B-1----:R-:W-:-:S03]  /*00a0*/  FFMA.FTZ R3, R6, R7, 1 ;  /* 0x3f80000006037423 */ /* 0x002fc60000010007 */
[----:B------:R-:W-:-:S04]  /*00b0*/  I2FP.F32.U32 R0, R2 ;  /* 0x0000000200007245 */ /* 0x000fc80000201000 */
[----:B------:R-:W-:Y:S01]  /*00c0*/  FSETP.GE.FTZ.AND P0, PT, R0, R3, PT ;  /* 0x000000030000720b */ /* 0x000fe20003f16000 */
[----:B--2---:R-:W-:-:S12]  /*00d0*/  IMAD R3, R4, UR5, R5 ;  /* 0x0000000504037c24 */ /* 0x004fd8000f8e0205 */
[----:B------:R-:W-:Y:S05]  /*00e0*/  @P0 EXIT ;  /* 0x000000000000094d */ /* 0x000fea0003800000 */
[----:B------:R-:W-:-:S04]  /*00f0*/  I2FP.F32.U32 R5, R3 ;  /* 0x0000000300057245 */ /* 0x000fc80000201000 */
[----:B------:R-:W-:-:S13]  /*0100*/  FSETP.GE.FTZ.AND P0, PT, R5, R6, PT ;  /* 0x000000060500720b */ /* 0x000fda0003f16000 */
[----:B------:R-:W-:Y:S05]  /*0110*/  @P0 EXIT ;  /* 0x000000000000094d */ /* 0x000fea0003800000 */
[----:B------:R-:W0:Y:S01]  /*0120*/  LDCU.U8 UR4, c[0x0][0x39c] ;  /* 0x00007380ff0477ac */ /* 0x000e220008000000 */
[----:B------:R-:W-:Y:S01]  /*0130*/  FMUL.FTZ R4, R6, 0.5 ;  /* 0x3f00000006047820 */ /* 0x000fe20000410000 */
[----:B------:R-:W-:Y:S01]  /*0140*/  FSETP.NEU.FTZ.AND P1, PT, R0, RZ, PT ;  /* 0x000000ff0000720b */ /* 0x000fe20003f3d000 */
[----:B------:R-:W-:Y:S01]  /*0150*/  BSSY.RECONVERGENT B0, `(.L_x_0) ;  /* 0x0000030000007945 */ /* 0x000fe20003800200 */
[----:B------:R-:W1:Y:S02]  /*0160*/  LDCU.64 UR6, c[0x0][0x358] ;  /* 0x00006b00ff0677ac */ /* 0x000e640008000a00 */
[C---:B------:R-:W-:Y:S01]  /*0170*/  FSETP.GT.FTZ.AND P0, PT, R5.reuse, R4, PT ;  /* 0x000000040500720b */ /* 0x040fe20003f14000 */
[----:B------:R-:W-:Y:S01]  /*0180*/  FADD.FTZ R4, -R5, R6 ;  /* 0x0000000605047221 */ /* 0x000fe20000010100 */
[----:B0-----:R-:W-:-:S11]  /*0190*/  UPRMT UR4, UR4, 0x8880, URZ ;  /* 0x0000888004047896 */ /* 0x001fd600080000ff */
[----:B------:R-:W-:Y:S01]  /*01a0*/  @P0 FADD.FTZ R5, -R4, -RZ ;  /* 0x800000ff04050221 */ /* 0x000fe20000010100 */
[----:B------:R-:W-:Y:S01]  /*01b0*/  MOV R4, 0x3fc90fdb ;  /* 0x3fc90fdb00047802 */ /* 0x000fe20000000f00 */
[----:B------:R-:W-:Y:S01]  /*01c0*/  UPRMT UR4, UR4, 0x7710, URZ ;  /* 0x0000771004047896 */ /* 0x000fe200080000ff */
[----:B-1----:R-:W-:Y:S11]  /*01d0*/  @!P1 BRA `(.L_x_1) ;  /* 0x00000000009c9947 */ /* 0x002ff60003800000 */
[----:B------:R-:W-:Y:S02]  /*01e0*/  FSETP.NEU.FTZ.AND P1, PT, |R0|, RZ, PT ;  /* 0x000000ff0000720b */ /* 0x000fe40003f3d200 */
[C---:B------:R-:W-:Y:S02]  /*01f0*/  FSETP.NEU.FTZ.AND P0, PT, |R5|.reuse, RZ, PT ;  /* 0x000000ff0500720b */ /* 0x040fe40003f1d200 */
[----:B------:R-:W-:-:S11]  /*0200*/  LOP3.LUT R6, R5, 0x80000000, RZ, 0xc0, !PT ;  /* 0x8000000005067812 */ /* 0x000fd600078ec0ff */
[----:B------:R-:W-:Y:S05]  /*0210*/  @!P0 BRA !P1, `(.L_x_2) ;  /* 0x0000000000848947 */ /* 0x000fea0004800000 */
[----:B------:R-:W-:Y:S02]  /*0220*/  FSETP.NEU.FTZ.AND P1, PT, |R0|, +INF , PT ;  /* 0x7f8000000000780b */ /* 0x000fe40003f3d200 */
[----:B------:R-:W-:-:S13]  /*0230*/  FSETP.NEU.FTZ.AND P0, PT, |R5|, +INF , PT ;  /* 0x7f8000000500780b */ /* 0x000fda0003f1d200 */
[----:B------:R-:W-:Y:S05]  /*0240*/  @!P0 BRA !P1, `(.L_x_3) ;  /* 0x0000000000688947 */ /* 0x000fea0004800000 */
[CC--:B------:R-:W-:Y:S01]  /*0250*/  FMNMX.FTZ R4, |R0|.reuse, |R5|.reuse, !PT ;  /* 0x4000000500047209 */ /* 0x0c0fe20007810200 */
[----:B------:R-:W-:Y:S01]  /*0260*/  HFMA2 R11, -RZ, RZ, 1.830078125, -7.9140625 ;  /* 0x3f52c7eaff0b7431 */ /* 0x000fe200000001ff */
[----:B------:R-:W-:Y:S02]  /*0270*/  FMNMX.FTZ R7, |R0|, |R5|, PT ;  /* 0x4000000500077209 */ /* 0x000fe40003810200 */
[----:B------:R-:W-:Y:S02]  /*0280*/  FSETP.GT.FTZ.AND P0, PT, |R4|, 8.50705917302346158658e+37, PT ;  /* 0x7e8000000400780b */ /* 0x000fe40003f14200 */
[----:B------:R-:W-:-:S11]  /*0290*/  ISETP.GE.AND P2, PT, R0, RZ, PT ;  /* 0x000000ff0000720c */ /* 0x000fd60003f46270 */
[----:B------:R-:W-:Y:S01]  /*02a0*/  @P0 FMUL.FTZ R4, R4, 0.25 ;  /* 0x3e80000004040820 */ /* 0x000fe20000410000 */
[----:B------:R-:W-:Y:S01]  /*02b0*/  @P0 FMUL.FTZ R7, R7, 0.25 ;  /* 0x3e80000007070820 */ /* 0x000fe20000410000 */
[----:B------:R-:W-:-:S04]  /*02c0*/  FSETP.GT.FTZ.AND P0, PT, |R5|, |R0|, PT ;  /* 0x400000000500720b */ /* 0x000fc80003f14200 */
[----:B------:R-:W0:Y:S02]  /*02d0*/  MUFU.RCP R4, R4 ;  /* 0x0000000400047308 */ /* 0x000e240000001000 */
[----:B0-----:R-:W-:Y:S01]  /*02e0*/  FMUL.FTZ R7, R4, R7 ;  /* 0x0000000704077220 */ /* 0x001fe20000410000 */
[----:B------:R-:W-:-:S03]  /*02f0*/  FADD.FTZ R4, |R0|, |R5| ;  /* 0x4000000500047221 */ /* 0x000fc60000010200 */
[----:B------:R-:W-:Y:S02]  /*0300*/  FMUL.FTZ R8, R7, R7 ;  /* 0x0000000707087220 */ /* 0x000fe40000410000 */
[----:B------:R-:W-:Y:S02]  /*0310*/  FSETP.GTU.FTZ.AND P1, PT, R4, +INF , PT ;  /* 0x7f8000000400780b */ /* 0x000fe40003f3c000 */
[----:B------:R-:W-:-:S04]  /*0320*/  FADD.FTZ R9, R8, 11.33538818359375 ;  /* 0x41355dc008097421 */ /* 0x000fc80000010000 */
[----:B------:R-:W-:-:S04]  /*0330*/  FFMA.FTZ R9, R8, R9, 28.84246826171875 ;  /* 0x41e6bd6008097423 */ /* 0x000fc80000010009 */
[C---:B------:R-:W-:Y:S01]  /*0340*/  FFMA.FTZ R10, R8.reuse, R9, 19.6966705322265625 ;  /* 0x419d92c8080a7423 */ /* 0x040fe20000010009 */
[----:B------:R-:W-:-:S04]  /*0350*/  FFMA.FTZ R9, R8, -R11, -5.6748671531677246094 ;  /* 0xc0b5988308097423 */ /* 0x000fc8000001080b */
[C---:B------:R-:W-:Y:S01]  /*0360*/  FFMA.FTZ R9, R8.reuse, R9, -6.5655550956726074219 ;  /* 0xc0d2190708097423 */ /* 0x040fe20000010009 */
[----:B------:R-:W0:Y:S03]  /*0370*/  MUFU.RCP R10, R10 ;  /* 0x0000000a000a7308 */ /* 0x000e260000001000 */
[----:B------:R-:W-:-:S04]  /*0380*/  FMUL.FTZ R8, R8, R9 ;  /* 0x0000000908087220 */ /* 0x000fc80000410000 */
[----:B------:R-:W-:-:S04]  /*0390*/  FMUL.FTZ R8, R7, R8 ;  /* 0x0000000807087220 */ /* 0x000fc80000410000 */
[----:B0-----:R-:W-:-:S04]  /*03a0*/  FFMA.FTZ R7, R8, R10, R7 ;  /* 0x0000000a08077223 */ /* 0x001fc80000010007 */
[----:B------:R-:W-:-:S04]  /*03b0*/  @P0 FADD.FTZ R7, -R7, 1.5707963705062866211 ;  /* 0x3fc90fdb07070421 */ /* 0x000fc80000010100 */
[----:B------:R-:W-:-:S05]  /*03c0*/  @!P2 FADD.FTZ R7, -R7, 3.1415927410125732422 ;  /* 0x40490fdb0707a421 */ /* 0x000fca0000010100 */
[----:B------:R-:W-:Y:S01]  /*03d0*/  @!P1 LOP3.LUT R4, R7, R6, RZ, 0xfc, !PT ;  /* 0x0000000607049212 */ /* 0x000fe200078efcff */
[----:B------:R-:W-:Y:S06]  /*03e0*/  BRA `(.L_x_1) ;  /* 0x0000000000187947 */ /* 0x000fec0003800000 */
.L_x_3:
[----:B------:R-:W-:-:S04]  /*03f0*/  SHF.R.S32.HI R4, RZ, 0x1f, R0 ;  /* 0x0000001fff047819 */ /* 0x000fc80000011400 */
[----:B------:R-:W-:-:S04]  /*0400*/  LOP3.LUT R7, R4, 0xcdbc09, RZ, 0xc0, !PT ;  /* 0x00cdbc0904077812 */ /* 0x000fc800078ec0ff */
[----:B------:R-:W-:Y:S01]  /*0410*/  IADD3 R4, PT, PT, R6, 0x3f490fdb, R7 ;  /* 0x3f490fdb06047810 */ /* 0x000fe20007ffe007 */
[----:B------:R-:W-:Y:S06]  /*0420*/  BRA `(.L_x_1) ;  /* 0x0000000000087947 */ /* 0x000fec0003800000 */
.L_x_2:
[----:B------:R-:W-:-:S04]  /*0430*/  SHF.R.S32.HI R7, RZ, 0x1f, R0 ;  /* 0x0000001fff077819 */ /* 0x000fc80000011400 */
[----:B------:R-:W-:-:S07]  /*0440*/  LOP3.LUT R4, R6, 0x40490fdb, R7, 0xf8, !PT ;  /* 0x40490fdb06047812 */ /* 0x000fce00078ef807 */
.L_x_1:
[----:B------:R-:W-:Y:S05]  /*0450*/  BSYNC.RECONVERGENT B0 ;  /* 0x0000000000007941 */ /* 0x000fea0003800200 */
.L_x_0:
[----:B------:R-:W0:Y:S01]  /*0460*/  LDCU.128 UR8, c[0x0][0x380] ;  /* 0x00007000ff0877ac */ /* 0x000e220008000c00 */
[----:B------:R-:W1:Y:S01]  /*0470*/  LDC.64 R8, c[0x3][RZ] ;  /* 0x00c00000ff087b82 */ /* 0x000e620000000a00 */
[----:B------:R-:W2:Y:S01]  /*0480*/  LDCU UR5, c[0x0][0x398] ;  /* 0x00007300ff0577ac */ /* 0x000ea20008000800 */
[C---:B0-----:R-:W-:Y:S01]  /*0490*/  IMAD.WIDE.U32 R6, R3.reuse, UR10, RZ ;  /* 0x0000000a03067c25 */ /* 0x041fe2000f8e00ff */
[----:B------:R-:W0:Y:S03]  /*04a0*/  LDCU UR10, c[0x0][0x3b0] ;  /* 0x00007600ff0a77ac */ /* 0x000e260008000800 */
[----:B------:R-:W-:-:S05]  /*04b0*/  IMAD R3, R3, UR11, R7 ;  /* 0x0000000b03037c24 */ /* 0x000fca000f8e0207 */
[----:B------:R-:W-:-:S04]  /*04c0*/  SHF.R.U64 R7, R6, 0x3, R3 ;  /* 0x0000000306077819 */ /* 0x000fc80000001203 */
[----:B------:R-:W-:-:S04]  /*04d0*/  IADD3 R2, P0, PT, R2, R7, RZ ;  /* 0x0000000702027210 */ /* 0x000fc80007f1e0ff */
[----:B------:R-:W-:Y:S02]  /*04e0*/  LEA R6, P1, R2, UR8, 0x3 ;  /* 0x0000000802067c11 */ /* 0x000fe4000f8218ff */
[----:B------:R-:W-:-:S04]  /*04f0*/  LEA.HI.X R3, R3, RZ, RZ, 0x1d, P0 ;  /* 0x000000ff03037211 */ /* 0x000fc800000fecff */
[----:B------:R-:W-:-:S05]  /*0500*/  LEA.HI.X R7, R2, UR9, R3, 0x3, P1 ;  /* 0x0000000902077c11 */ /* 0x000fca00088f1c03 */
[----:B------:R3:W5:Y:S01]  /*0510*/  LDG.E.64 R2, desc[UR6][R6.64] ;  /* 0x0000000606027981 */ /* 0x000762000c1e1b00 */
[C---:B-1----:R-:W-:Y:S01]  /*0520*/  FMUL.FTZ R10, R9.reuse, R9 ;  /* 0x00000009090a7220 */ /* 0x042fe20000410000 */
[----:B------:R-:W-:Y:S01]  /*0530*/  FMUL.FTZ R9, R9, 1022 ;  /* 0x447f800009097820 */ /* 0x000fe20000410000 */
[----:B------:R-:W-:Y:S01]  /*0540*/  UMOV UR8, 0x549647fb ;  /* 0x549647fb00087882 */ /* 0x000fe20000000000 */
[----:B------:R-:W-:Y:S01]  /*0550*/  UMOV UR9, 0x3c07a42f ;  /* 0x3c07a42f00097882 */ /* 0x000fe20000000000 */
[----:B------:R-:W-:Y:S01]  /*0560*/  FMUL.FTZ R10, R10, 1000 ;  /* 0x447a00000a0a7820 */ /* 0x000fe20000410000 */
[----:B------:R-:W-:Y:S01]  /*0570*/  FMUL.FTZ R9, R9, 1000 ;  /* 0x447a000009097820 */ /* 0x000fe20000410000 */
[----:B--2---:R-:W-:Y:S01]  /*0580*/  FADD.FTZ R4, R4, -UR5 ;  /* 0x8000000504047e21 */ /* 0x004fe20008010000 */
[----:B------:R-:W1:Y:S01]  /*0590*/  LDCU UR5, c[0x3][0x20] ;  /* 0x00c00400ff0577ac */ /* 0x000e620008000800 */
[----:B------:R-:W-:Y:S01]  /*05a0*/  FMUL.FTZ R10, R10, 1000 ;  /* 0x447a00000a0a7820 */ /* 0x000fe20000410000 */
[----:B------:R-:W-:Y:S01]  /*05b0*/  FMUL.FTZ R8, R8, 0.0010000000474974513054 ;  /* 0x3a83126f08087820 */ /* 0x000fe20000410000 */
[----:B------:R-:W-:Y:S01]  /*05c0*/  FADD.FTZ R4, R4, R4 ;  /* 0x0000000404047221 */ /* 0x000fe20000010000 */
[----:B------:R-:W-:Y:S01]  /*05d0*/  ULOP3.LUT UP0, UR4, UR4, 0xff, URZ, 0xc0, !UPT ;  /* 0x000000ff04047892 */ /* 0x000fe2000f80c0ff */
[----:B------:R-:W-:Y:S01]  /*05e0*/  FFMA.FTZ R9, R9, 1000, R10 ;  /* 0x447a000009097823 */ /* 0x000fe2000001000a */
[----:B------:R-:W-:Y:S01]  /*05f0*/  BSSY.RECONVERGENT B0, `(.L_x_4) ;  /* 0x000004b000007945 */ /* 0x000fe20003800200 */
[----:B------:R-:W-:-:S02]  /*0600*/  FMUL.RZ R16, R4, 0.15915493667125701904 ;  /* 0x3e22f98304107820 */ /* 0x000fc4000040c000 */
[----:B------:R-:W-:-:S04]  /*0610*/  FMUL.FTZ R9, R9, 1 ;  /* 0x3f80000009097820 */ /* 0x000fc80000410000 */
[----:B------:R2:W4:Y:S02]  /*0620*/  F2F.F64.F32 R10, R9 ;  /* 0x00000009000a7310 */ /* 0x0005240000201800 */
[----:B--2---:R-:W-:-:S06]  /*0630*/  FMUL.FTZ R9, R5, R5 ;  /* 0x0000000505097220 */ /* 0x004fcc0000410000 */
[----:B------:R-:W2:Y:S01]  /*0640*/  MUFU.COS R5, R16 ;  /* 0x0000001000057308 */ /* 0x000ea20000000000 */
[----:B------:R-:W-:Y:S01]  /*0650*/  FFMA.FTZ R4, R0, R0, R9 ;  /* 0x0000000000047223 */ /* 0x000fe20000010009 */
[----:B----4-:R-:W-:-:S06]  /*0660*/  DMUL R10, R10, UR8 ;  /* 0x000000080a0a7c28 */ /* 0x010fcc0008000000 */
[----:B------:R-:W0:Y:S02]  /*0670*/  MUFU.SQRT R4, R4 ;  /* 0x0000000400047308 */ /* 0x000e240000002000 */
[----:B------:R-:W-:Y:S01]  /*0680*/  DMUL R12, R10, UR8 ;  /* 0x000000080a0c7c28 */ /* 0x000fe20008000000 */
[----:B------:R-:W-:Y:S01]  /*0690*/  UMOV UR8, 0xf0000000 ;  /* 0xf000000000087882 */ /* 0x000fe20000000000 */
[----:B------:R-:W-:Y:S01]  /*06a0*/  UMOV UR9, 0x380fffff ;  /* 0x380fffff00097882 */ /* 0x000fe20000000000 */
[----:B------:R-:W4:Y:S01]  /*06b0*/  LDC.64 R10, c[0x0][0x390] ;  /* 0x0000e400ff0a7b82 */ /* 0x000f220000000a00 */
[----:B--2---:R-:W-:Y:S02]  /*06c0*/  FADD.FTZ R5, -R5, 1 ;  /* 0x3f80000005057421 */ /* 0x004fe40000010100 */
[----:B------:R-:W2:Y:S02]  /*06d0*/  F2F.F32.F64 R14, R12 ;  /* 0x0000000c000e7310 */ /* 0x000ea40000301000 */
[----:B------:R-:W-:Y:S01]  /*06e0*/  DSETP.GEU.AND P0, PT, |R12|, UR8, PT ;  /* 0x000000080c007e2a */ /* 0x000fe2000bf0e200 */
[----:B------:R-:W3:Y:S01]  /*06f0*/  LDCU UR8, c[0x3][0xc] ;  /* 0x00c00180ff0877ac */ /* 0x000ee20008000800 */
[----:B------:R-:W3:-:S12]  /*0700*/  LDCU UR9, c[0x3][0x10] ;  /* 0x00c00200ff0977ac */ /* 0x000ed80008000800 */
[----:B--2---:R-:W-:Y:S01]  /*0710*/  @!P0 FMUL R14, R14, 1.175494350822287508e-38 ;  /* 0x008000000e0e8820 */ /* 0x004fe20000400000 */
[----:B0-----:R-:W-:Y:S01]  /*0720*/  FSETP.GT.FTZ.AND P0, PT, R4, UR10, PT ;  /* 0x0000000a04007c0b */ /* 0x001fe2000bf14000 */
[----:B----4-:R-:W-:-:S04]  /*0730*/  FADD.FTZ R11, R11, -R10 ;  /* 0x8000000a0b0b7221 */ /* 0x010fc80000010000 */
[----:B------:R-:W0:Y:S01]  /*0740*/  MUFU.SQRT R14, R14 ;  /* 0x0000000e000e7308 */ /* 0x000e220000002000 */
[----:B------:R-:W-:Y:S01]  /*0750*/  FFMA.FTZ R11, R5, R11, R10 ;  /* 0x0000000b050b7223 */ /* 0x000fe2000001000a */
[----:B-1----:R-:W-:Y:S01]  /*0760*/  FMUL.FTZ R5, R4, UR5 ;  /* 0x0000000504057c20 */ /* 0x002fe20008410000 */
[----:B------:R-:W1:Y:S02]  /*0770*/  LDCU.S8 UR5, c[0x0][0x39d] ;  /* 0x000073a0ff0577ac */ /* 0x000e640008000200 */
[----:B------:R-:W-:-:S03]  /*0780*/  FADD.FTZ R0, R11, R11 ;  /* 0x0000000b0b007221 */ /* 0x000fc60000010000 */
[----:B0-----:R-:W0:Y:S01]  /*0790*/  MUFU.RCP R15, R14 ;  /* 0x0000000e000f7308 */ /* 0x001e220000001000 */
[----:B-1----:R-:W-:-:S04]  /*07a0*/  UPRMT UR5, UR5, 0x7710, URZ ;  /* 0x0000771005057896 */ /* 0x002fc800080000ff */
[----:B------:R-:W-:-:S06]  /*07b0*/  ULOP3.LUT UP1, URZ, UR5, 0xff, URZ, 0xc0, !UPT ;  /* 0x000000ff05ff7892 */ /* 0x000fcc000f82c0ff */
[----:B------:R-:W-:Y:S01]  /*07c0*/  PLOP3.LUT P0, PT, P0, PT, UP1, 0x40, 0x4 ;  /* 0x000000000004781c */ /* 0x000fe2000070e818 */
[----:B0-----:R-:W-:-:S03]  /*07d0*/  FMUL.FTZ R9, R15, 1.9889999900572379508e-25 ;  /* 0x167639ed0f097820 */ /* 0x001fc60000410000 */
[----:B------:R-:W-:Y:S01]  /*07e0*/  PLOP3.LUT P2, PT, P0, PT, UP0, 0x5d, 0xd5 ;  /* 0x0000000000d5781c */ /* 0x000fe2000074eb0d */
[----:B------:R-:W-:Y:S01]  /*07f0*/  FMUL.FTZ R8, R8, R9 ;  /* 0x0000000908087220 */ /* 0x000fe20000410000 */
[C---:B------:R-:W-:Y:S01]  /*0800*/  FMUL.FTZ R0, R9.reuse, R0 ;  /* 0x0000000009007220 */ /* 0x040fe20000410000 */
[----:B------:R-:W-:Y:S02]  /*0810*/  ISETP.NE.OR P0, PT, RZ, UR4, !P0 ;  /* 0x00000004ff007c0c */ /* 0x000fe4000c705670 */
[----:B------:R-:W-:Y:S01]  /*0820*/  FMUL.FTZ R8, R9, R8 ;  /* 0x0000000809087220 */ /* 0x000fe20000410000 */
[----:B------:R-:W-:-:S03]  /*0830*/  FMUL.FTZ R0, R5, R0 ;  /* 0x0000000005007220 */ /* 0x000fc60000410000 */
[----:B------:R-:W-:Y:S01]  /*0840*/  FMUL.FTZ R8, R9, R8 ;  /* 0x0000000809087220 */ /* 0x000fe20000410000 */
[----:B------:R-:W-:-:S03]  /*0850*/  FMUL.FTZ R10, R5, R0 ;  /* 0x00000000050a7220 */ /* 0x000fc60000410000 */
[----:B------:R-:W-:-:S04]  /*0860*/  FMUL.FTZ R8, R5, R8 ;  /* 0x0000000805087220 */ /* 0x000fc80000410000 */
[----:B------:R-:W-:-:S04]  /*0870*/  FMUL.FTZ R8, R5, R8 ;  /* 0x0000000805087220 */ /* 0x000fc80000410000 */
[----:B------:R-:W-:-:S04]  /*0880*/  FMUL.FTZ R0, R5, R8 ;  /* 0x0000000805007220 */ /* 0x000fc80000410000 */
[----:B------:R-:W-:-:S04]  /*0890*/  FFMA.FTZ R0, R5, R0, -R10 ;  /* 0x0000000005007223 */ /* 0x000fc8000001080a */
[----:B------:R-:W-:-:S04]  /*08a0*/  FFMA.FTZ R0, R0, 1.5707963705062866211, RZ ;  /* 0x3fc90fdb00007823 */ /* 0x000fc800000100ff */
[----:B------:R-:W-:-:S04]  /*08b0*/  FMUL.RZ R10, R0, 0.15915493667125701904 ;  /* 0x3e22f983000a7820 */ /* 0x000fc8000040c000 */
[----:B------:R-:W3:Y:S08]  /*08c0*/  MUFU.COS R8, R10 ;  /* 0x0000000a00087308 */ /* 0x000ef00000000000 */
[----:B------:R-:W0:Y:S01]  /*08d0*/  MUFU.SIN R0, R10 ;  /* 0x0000000a00007308 */ /* 0x000e220000000400 */
[----:B---3--:R-:W-:-:S04]  /*08e0*/  FMUL.FTZ R9, R8, UR8 ;  /* 0x0000000808097c20 */ /* 0x008fc80008410000 */
[----:B0-----:R-:W-:-:S05]  /*08f0*/  FFMA.FTZ R0, R0, UR9, R9 ;  /* 0x0000000900007c23 */ /* 0x001fca0008010009 */
[----:B------:R-:W-:-:S04]  /*0900*/  FSETP.GE.FTZ.AND P1, PT, R0, RZ, PT ;  /* 0x000000ff0000720b */ /* 0x000fc80003f36000 */
[----:B------:R-:W-:Y:S01]  /*0910*/  PLOP3.LUT P1, PT, P1, PT, UP1, 0x80, 0x8 ;  /* 0x000000000008781c */ /* 0x000fe20000f2f018 */
[----:B------:R-:W-:-:S12]  /*0920*/  @P2 BRA `(.L_x_5) ;  /* 0x00000000005c2947 */ /* 0x000fd80003800000 */
[----:B------:R-:W0:Y:S01]  /*0930*/  LDCU.64 UR8, c[0x0][0x3b8] ;  /* 0x00007700ff0877ac */ /* 0x000e220008000a00 */
[----:B------:R-:W-:Y:S01]  /*0940*/  FMUL.FTZ R5, R5, 9.9999999392252902908e-09 ;  /* 0x322bcc7705057820 */ /* 0x000fe20000410000 */
[----:B------:R-:W1:Y:S03]  /*0950*/  LDCU UR5, c[0x0][0x3b4] ;  /* 0x00007680ff0577ac */ /* 0x000e660008000800 */
[C---:B0-----:R-:W-:Y:S01]  /*0960*/  FMUL.FTZ R4, R5.reuse, UR8 ;  /* 0x0000000805047c20 */ /* 0x041fe20008410000 */
[----:B------:R-:W-:-:S03]  /*0970*/  FMUL.FTZ R8, R5, UR9 ;  /* 0x0000000905087c20 */ /* 0x000fc60008410000 */
[C---:B------:R-:W-:Y:S01]  /*0980*/  FMUL.FTZ R4, R5.reuse, R4 ;  /* 0x0000000405047220 */ /* 0x040fe20000410000 */
[----:B------:R-:W-:-:S03]  /*0990*/  FMUL.FTZ R9, R5, R8 ;  /* 0x0000000805097220 */ /* 0x000fc60000410000 */
[----:B-1----:R-:W-:-:S04]  /*09a0*/  FFMA.FTZ R4, -R5, UR5, -R4 ;  /* 0x0000000505047c23 */ /* 0x002fc80008010904 */
[----:B------:R-:W-:-:S04]  /*09b0*/  FFMA.FTZ R4, -R5, R9, R4 ;  /* 0x0000000905047223 */ /* 0x000fc80000010104 */
[----:B------:R-:W-:-:S06]  /*09c0*/  FMUL.FTZ R4, R4, 1.4426950216293334961 ;  /* 0x3fb8aa3b04047820 */ /* 0x000fcc0000410000 */
[----:B------:R-:W0:Y:S02]  /*09d0*/  MUFU.EX2 R4, R4 ;  /* 0x0000000400047308 */ /* 0x000e240000000800 */
[----:B0-----:R-:W-:-:S05]  /*09e0*/  FMNMX.FTZ R9, R4, 0.0099999997764825820923, !PT ;  /* 0x3c23d70a04097809 */ /* 0x001fca0007810000 */
[----:B------:R-:W-:-:S05]  /*09f0*/  FMUL.FTZ R9, R0, R9 ;  /* 0x0000000900097220 */ /* 0x000fca0000410000 */
[C---:B------:R-:W-:Y:S02]  /*0a00*/  FSETP.GEU.FTZ.AND P3, PT, |R9|.reuse, 9.9999997473787516356e-05, PT ;  /* 0x38d1b7170900780b */ /* 0x040fe40003f7e200 */
[----:B------:R-:W-:-:S04]  /*0a10*/  FSETP.GE.FTZ.AND P2, PT, R9, RZ, PT ;  /* 0x000000ff0900720b */ /* 0x000fc80003f56000 */
[----:B------:R-:W-:-:S04]  /*0a20*/  PLOP3.LUT P2, PT, P3, P2, PT, 0x8, 0x80 ;  /* 0x000000000080781c */ /* 0x000fc80001f44170 */
[----:B------:R-:W-:-:S04]  /*0a30*/  FSEL R9, R9, 9.9999997473787516356e-05, !P2 ;  /* 0x38d1b71709097808 */ /* 0x000fc80005000000 */
[C---:B------:R-:W-:Y:S02]  /*0a40*/  FSETP.GEU.FTZ.AND P2, PT, |R9|.reuse, 9.9999997473787516356e-05, PT ;  /* 0x38d1b7170900780b */ /* 0x040fe40003f5e200 */
[----:B------:R-:W-:-:S04]  /*0a50*/  FSETP.GEU.FTZ.AND P3, PT, R9, RZ, PT ;  /* 0x000000ff0900720b */ /* 0x000fc80003f7e000 */
[----:B------:R-:W-:-:S04]  /*0a60*/  PLOP3.LUT P2, PT, P2, P3, PT, 0x2, 0x20 ;  /* 0x000000000020781c */ /* 0x000fc80001746072 */
[----:B------:R-:W-:-:S05]  /*0a70*/  FSEL R9, R9, -9.9999997473787516356e-05, !P2 ;  /* 0xb8d1b71709097808 */ /* 0x000fca0005000000 */
[-C--:B-----5:R-:W-:Y:S01]  /*0a80*/  FFMA.FTZ R2, -R2, R9.reuse, -RZ ;  /* 0x0000000902027223 */ /* 0x0a0fe200000109ff */
[----:B------:R-:W-:-:S07]  /*0a90*/  FFMA.FTZ R3, -R3, R9, -RZ ;  /* 0x0000000903037223 */ /* 0x000fce00000109ff */
.L_x_5:
[----:B------:R-:W-:Y:S05]  /*0aa0*/  BSYNC.RECONVERGENT B0 ;  /* 0x0000000000007941 */ /* 0x000fea0003800200 */
.L_x_4:
[----:B------:R-:W-:Y:S04]  /*0ab0*/  BSSY.RECONVERGENT B0, `(.L_x_6) ;  /* 0x0000016000007945 */ /* 0x000fe80003800200 */
[----:B------:R-:W-:Y:S05]  /*0ac0*/  @P0 BRA `(.L_x_7) ;  /* 0x0000000000500947 */ /* 0x000fea0003800000 */
[----:B------:R-:W0:Y:S01]  /*0ad0*/  LDCU.64 UR4, c[0x0][0x3b8] ;  /* 0x00007700ff0477ac */ /* 0x000e220008000a00 */
[----:B------:R-:W-:Y:S01]  /*0ae0*/  FMUL.FTZ R5, R5, 9.9999999392252902908e-09 ;  /* 0x322bcc7705057820 */ /* 0x000fe20000410000 */
[----:B------:R-:W1:Y:S03]  /*0af0*/  LDCU UR8, c[0x0][0x3b4] ;  /* 0x00007680ff0877ac */ /* 0x000e660008000800 */
[C---:B0-----:R-:W-:Y:S01]  /*0b00*/  FMUL.FTZ R4, R5.reuse, UR4 ;  /* 0x0000000405047c20 */ /* 0x041fe20008410000 */
[C---:B------:R-:W-:Y:S01]  /*0b10*/  FMUL.FTZ R8, R5.reuse, UR5 ;  /* 0x0000000505087c20 */ /* 0x040fe20008410000 */
[----:B------:R-:W0:Y:S02]  /*0b20*/  LDCU UR4, c[0x0][0x3a0] ;  /* 0x00007400ff0477ac */ /* 0x000e240008000800 */
[C---:B------:R-:W-:Y:S01]  /*0b30*/  FMUL.FTZ R4, R5.reuse, R4 ;  /* 0x0000000405047220 */ /* 0x040fe20000410000 */
[----:B------:R-:W-:-:S03]  /*0b40*/  FMUL.FTZ R9, R5, R8 ;  /* 0x0000000805097220 */ /* 0x000fc60000410000 */
[----:B-1----:R-:W-:-:S04]  /*0b50*/  FFMA.FTZ R4, -R5, UR8, -R4 ;  /* 0x0000000805047c23 */ /* 0x002fc80008010904 */
[----:B------:R-:W-:-:S04]  /*0b60*/  FFMA.FTZ R4, -R5, R9, R4 ;  /* 0x0000000905047223 */ /* 0x000fc80000010104 */
[----:B------:R-:W-:-:S06]  /*0b70*/  FMUL.FTZ R4, R4, 1.4426950216293334961 ;  /* 0x3fb8aa3b04047820 */ /* 0x000fcc0000410000 */
[----:B------:R-:W0:Y:S02]  /*0b80*/  MUFU.EX2 R4, R4 ;  /* 0x0000000400047308 */ /* 0x000e240000000800 */
[----:B0-----:R-:W-:-:S05]  /*0b90*/  FMNMX.FTZ R5, R4, UR4, !PT ;  /* 0x0000000404057c09 */ /* 0x001fca000f810000 */
[----:B------:R-:W-:-:S04]  /*0ba0*/  FMUL.FTZ R5, R0, R5 ;  /* 0x0000000500057220 */ /* 0x000fc80000410000 */
[-C--:B------:R-:W-:Y:S01]  /*0bb0*/  FFMA.FTZ R0, R5, R5.reuse, UR4 ;  /* 0x0000000405007e23 */ /* 0x080fe20008010005 */
[-C--:B-----5:R-:W-:Y:S01]  /*0bc0*/  FMUL.FTZ R2, R2, R5.reuse ;  /* 0x0000000502027220 */ /* 0x0a0fe20000410000 */
[----:B------:R-:W-:-:S04]  /*0bd0*/  FMUL.FTZ R3, R3, R5 ;  /* 0x0000000503037220 */ /* 0x000fc80000410000 */
[----:B------:R-:W0:Y:S02]  /*0be0*/  MUFU.RCP R0, R0 ;  /* 0x0000000000007308 */ /* 0x000e240000001000 */
[-C--:B0-----:R-:W-:Y:S01]  /*0bf0*/  FMUL.FTZ R2, R2, -R0.reuse ;  /* 0x8000000002027220 */ /* 0x081fe20000410000 */
[----:B------:R-:W-:-:S07]  /*0c00*/  FMUL.FTZ R3, R3, -R0 ;  /* 0x8000000003037220 */ /* 0x000fce0000410000 */
.L_x_7:
[----:B------:R-:W-:Y:S05]  /*0c10*/  BSYNC.RECONVERGENT B0 ;  /* 0x0000000000007941 */ /* 0x000fea0003800200 */
.L_x_6:
[----:B-----5:R-:W-:Y:S01]  /*0c20*/  @P1 FADD.FTZ R3, -R3, -RZ ;  /* 0x800000ff03031221 */ /* 0x020fe20000010100 */
[----:B------:R-:W-:-:S05]  /*0c30*/  @P1 FADD.FTZ R2, -R2, -RZ ;  /* 0x800000ff02021221 */ /* 0x000fca0000010100 */
[----:B------:R-:W-:Y:S01]  /*0c40*/  STG.E.64 desc[UR6][R6.64], R2 ;  /* 0x0000000206007986 */ /* 0x000fe2000c101b06 */
[----:B------:R-:W-:Y:S05]  /*0c50*/  EXIT ;  /* 0x000000000000794d */ /* 0x000fea0003800000 */
.L_x_8:
[----:B------:R-:W-:-:S00]  /*0c60*/  BRA `(.L_x_8) ;  /* 0xfffffffc00fc7947 */ /* 0x000fc0000383ffff */
[----:B------:R-:W-:-:S00]  /*0c70*/  NOP ;  /* 0x0000000000007918 */ /* 0x000fc00000000000 */
        /* <DEDUP_REMOVED lines=8> */
.L_x_9:


//--------------------- .nv.shared.reserved.0     --------------------------
	.section	.nv.shared.reserved.0,"aw",@nobits
	.weak		__nv_reservedSMEM_offset_0_alias
	.size		__nv_reservedSMEM_offset_0_alias, 0, 64
	.other		__nv_reservedSMEM_offset_0_alias,@"STO_CUDA_RESERVED_SHARED STV_DEFAULT"
__nv_reservedSMEM_offset_0_alias:
	.zero		0
	.zero		64


//--------------------- .nv.constant0.ctf         --------------------------
	.section	.nv.constant0.ctf,"a",@progbits
	.sectionflags	@""
	.align	4
.nv.constant0.ctf:
	.zero		960


//--------------------- SYMBOLS --------------------------

	.type		.nv.reservedSmem.offset0,@object
	.size		.nv.reservedSmem.offset0,0x4
